//
// Generated by NVIDIA NVVM Compiler
//
// Compiler Build ID: CL-36424714
// Cuda compilation tools, release 13.0, V13.0.88
// Based on NVVM 20.0.0
//

.version 9.0
.target sm_100
.address_size 64

	// .globl	_Z15codegraphKernelPfS_ii

.visible .entry _Z15codegraphKernelPfS_ii(
	.param .u64 .ptr .align 1 _Z15codegraphKernelPfS_ii_param_0,
	.param .u64 .ptr .align 1 _Z15codegraphKernelPfS_ii_param_1,
	.param .u32 _Z15codegraphKernelPfS_ii_param_2,
	.param .u32 _Z15codegraphKernelPfS_ii_param_3
)
{
	.reg .pred 	%p<2>;
	.reg .b32 	%r<10>;
	.reg .b32 	%f<8>;
	.reg .b64 	%rd<9>;

	ld.param.u64 	%rd1, [_Z15codegraphKernelPfS_ii_param_0];
	ld.param.u64 	%rd2, [_Z15codegraphKernelPfS_ii_param_1];
	ld.param.u32 	%r2, [_Z15codegraphKernelPfS_ii_param_2];
	mov.u32 	%r3, %ctaid.x;
	mov.u32 	%r4, %ntid.x;
	mov.u32 	%r5, %ntid.y;
	mov.u32 	%r6, %tid.y;
	mov.u32 	%r7, %tid.x;
	mad.lo.s32 	%r8, %r5, %r3, %r6;
	mad.lo.s32 	%r1, %r8, %r4, %r7;
	setp.ge.s32 	%p1, %r1, %r2;
	@%p1 bra 	$L__BB0_2;
	cvta.to.global.u64 	%rd3, %rd1;
	cvta.to.global.u64 	%rd4, %rd2;
	mul.lo.s32 	%r9, %r1, %r2;
	mul.wide.s32 	%rd5, %r9, 4;
	add.s64 	%rd6, %rd3, %rd5;
	ld.global.f32 	%f1, [%rd6];
	ld.global.f32 	%f2, [%rd6+4];
	ld.global.f32 	%f3, [%rd6+8];
	fma.rn.f32 	%f4, %f2, %f3, %f1;
	ld.global.f32 	%f5, [%rd6+12];
	ld.global.f32 	%f6, [%rd6+16];
	fma.rn.f32 	%f7, %f5, %f6, %f4;
	mul.wide.s32 	%rd7, %r1, 4;
	add.s64 	%rd8, %rd4, %rd7;
	st.global.f32 	[%rd8], %f7;
$L__BB0_2:
	ret;

}


// ===== COMPILED SASS (sm_100) =====

	.target	sm_100

	.elftype	@"ET_EXEC"


//--------------------- .note.nv.tkinfo           --------------------------
	.section	.note.nv.tkinfo,"",@"SHT_NOTE"
	.sectionflags	@"SHF_NOTE_NV_TKINFO"
	.tkinfo
        /*0018*/ 	.word	0x00000002
        /*0030*/ 	.string	""
        /*0030*/ 	.string	"ptxas"
        /*0030*/ 	.string	"Cuda compilation tools, release 13.0, V13.0.88"
        /*0030*/ 	.string	"Build cuda_13.0.r13.0/compiler.36424714_0"
        /*0030*/ 	.string	"-arch sm_100 -m 64 "



//--------------------- .note.nv.cuinfo           --------------------------
	.section	.note.nv.cuinfo,"",@"SHT_NOTE"
	.sectionflags	@"SHF_NOTE_NV_CUINFO"
        /*0018*/ 	.short	0x0002
        /*001a*/ 	.short	0x0064
        /*001c*/ 	.short	0x0082
	.zero		2


//--------------------- .nv.info                  --------------------------
	.section	.nv.info,"",@"SHT_CUDA_INFO"
	.align	4


	//----- nvinfo : EIATTR_REGCOUNT
	.align		4
        /*0000*/ 	.byte	0x04, 0x2f
        /*0002*/ 	.short	(.L_1 - .L_0)
	.align		4
.L_0:
        /*0004*/ 	.word	index@(_Z15codegraphKernelPfS_ii)
        /*0008*/ 	.word	0x0000000e


	//----- nvinfo : EIATTR_FRAME_SIZE
	.align		4
.L_1:
        /*000c*/ 	.byte	0x04, 0x11
        /*000e*/ 	.short	(.L_3 - .L_2)
	.align		4
.L_2:
        /*0010*/ 	.word	index@(_Z15codegraphKernelPfS_ii)
        /*0014*/ 	.word	0x00000000


	//----- nvinfo : EIATTR_MIN_STACK_SIZE
	.align		4
.L_3:
        /*0018*/ 	.byte	0x04, 0x12
        /*001a*/ 	.short	(.L_5 - .L_4)
	.align		4
.L_4:
        /*001c*/ 	.word	index@(_Z15codegraphKernelPfS_ii)
        /*0020*/ 	.word	0x00000000
.L_5:


//--------------------- .nv.compat                --------------------------
	.section	.nv.compat,"",@"SHT_CUDA_COMPAT_INFO"
	.align	4
        /*0000*/ 	.byte	0x02, 0x09, 0x00, 0x00, 0x02, 0x02, 0x01, 0x00, 0x02, 0x05, 0x05, 0x00, 0x03, 0x07, 0x01, 0x01
        /*0010*/ 	.byte	0x02, 0x03, 0x00, 0x00, 0x02, 0x06, 0x01, 0x00, 0x04, 0x0b, 0x08, 0x00, 0x09, 0x00, 0x00, 0x00
        /*0020*/ 	.byte	0x00, 0x00, 0x00, 0x00


//--------------------- .nv.info._Z15codegraphKernelPfS_ii --------------------------
	.section	.nv.info._Z15codegraphKernelPfS_ii,"",@"SHT_CUDA_INFO"
	.sectionflags	@""
	.align	4


	//----- nvinfo : EIATTR_CUDA_API_VERSION
	.align		4
        /*0000*/ 	.byte	0x04, 0x37
        /*0002*/ 	.short	(.L_7 - .L_6)
.L_6:
        /*0004*/ 	.word	0x00000082


	//----- nvinfo : EIATTR_KPARAM_INFO
	.align		4
.L_7:
        /*0008*/ 	.byte	0x04, 0x17
        /*000a*/ 	.short	(.L_9 - .L_8)
.L_8:
        /*000c*/ 	.word	0x00000000
        /*0010*/ 	.short	0x0003
        /*0012*/ 	.short	0x0014
        /*0014*/ 	.byte	0x00, 0xf0, 0x11, 0x00


	//----- nvinfo : EIATTR_KPARAM_INFO
	.align		4
.L_9:
        /*0018*/ 	.byte	0x04, 0x17
        /*001a*/ 	.short	(.L_11 - .L_10)
.L_10:
        /*001c*/ 	.word	0x00000000
        /*0020*/ 	.short	0x0002
        /*0022*/ 	.short	0x0010
        /*0024*/ 	.byte	0x00, 0xf0, 0x11, 0x00


	//----- nvinfo : EIATTR_KPARAM_INFO
	.align		4
.L_11:
        /*0028*/ 	.byte	0x04, 0x17
        /*002a*/ 	.short	(.L_13 - .L_12)
.L_12:
        /*002c*/ 	.word	0x00000000
        /*0030*/ 	.short	0x0001
        /*0032*/ 	.short	0x0008
        /*0034*/ 	.byte	0x00, 0xf5, 0x21, 0x00


	//----- nvinfo : EIATTR_KPARAM_INFO
	.align		4
.L_13:
        /*0038*/ 	.byte	0x04, 0x17
        /*003a*/ 	.short	(.L_15 - .L_14)
.L_14:
        /*003c*/ 	.word	0x00000000
        /*0040*/ 	.short	0x0000
        /*0042*/ 	.short	0x0000
        /*0044*/ 	.byte	0x00, 0xf5, 0x21, 0x00


	//----- nvinfo : EIATTR_SPARSE_MMA_MASK
	.align		4
.L_15:
        /*0048*/ 	.byte	0x03, 0x50
        /*004a*/ 	.short	0x0000


	//----- nvinfo : EIATTR_MAXREG_COUNT
	.align		4
        /*004c*/ 	.byte	0x03, 0x1b
        /*004e*/ 	.short	0x00ff


	//----- nvinfo : EIATTR_MERCURY_ISA_VERSION
	.align		4
        /*0050*/ 	.byte	0x03, 0x5f
        /*0052*/ 	.short	0x0101


	//----- nvinfo : EIATTR_VRC_CTA_INIT_COUNT
	.align		4
        /*0054*/ 	.byte	0x02, 0x4a
	.zero		1
	.zero		1


	//----- nvinfo : EIATTR_EXIT_INSTR_OFFSETS
	.align		4
        /*0058*/ 	.byte	0x04, 0x1c
        /*005a*/ 	.short	(.L_17 - .L_16)


	//   ....[0]....
.L_16:
        /*005c*/ 	.word	0x000000a0


	//   ....[1]....
        /*0060*/ 	.word	0x00000190


	//----- nvinfo : EIATTR_CBANK_PARAM_SIZE
	.align		4
.L_17:
        /*0064*/ 	.byte	0x03, 0x19
        /*0066*/ 	.short	0x0018


	//----- nvinfo : EIATTR_PARAM_CBANK
	.align		4
        /*0068*/ 	.byte	0x04, 0x0a
        /*006a*/ 	.short	(.L_19 - .L_18)
	.align		4
.L_18:
        /*006c*/ 	.word	index@(.nv.constant0._Z15codegraphKernelPfS_ii)
        /*0070*/ 	.short	0x0380
        /*0072*/ 	.short	0x0018


	//----- nvinfo : EIATTR_SW_WAR
	.align		4
.L_19:
        /*0074*/ 	.byte	0x04, 0x36
        /*0076*/ 	.short	(.L_21 - .L_20)
.L_20:
        /*0078*/ 	.word	0x00000008
.L_21:


//--------------------- .nv.callgraph             --------------------------
	.section	.nv.callgraph,"",@"SHT_CUDA_CALLGRAPH"
	.align	4
	.sectionentsize	8
	.align		4
        /*0000*/ 	.word	0x00000000
	.align		4
        /*0004*/ 	.word	0xffffffff
	.align		4
        /*0008*/ 	.word	0x00000000
	.align		4
        /*000c*/ 	.word	0xfffffffe
	.align		4
        /*0010*/ 	.word	0x00000000
	.align		4
        /*0014*/ 	.word	0xfffffffd
	.align		4
        /*0018*/ 	.word	0x00000000
	.align		4
        /*001c*/ 	.word	0xfffffffc


//--------------------- .text._Z15codegraphKernelPfS_ii --------------------------
	.section	.text._Z15codegraphKernelPfS_ii,"ax",@progbits
	.align	128
        .global         _Z15codegraphKernelPfS_ii
        .type           _Z15codegraphKernelPfS_ii,@function
        .size           _Z15codegraphKernelPfS_ii,(.L_x_1 - _Z15codegraphKernelPfS_ii)
        .other          _Z15codegraphKernelPfS_ii,@"STO_CUDA_ENTRY STV_DEFAULT"
_Z15codegraphKernelPfS_ii:
.text._Z15codegraphKernelPfS_ii:
[----:B------:R-:W-:Y:S01]  /*0000*/  LDC R1, c[0x0][0x37c] ;  /* 0x0000df00ff017b82 */ /* 0x000fe20000000800 */
[----:B------:R-:W0:Y:S01]  /*0010*/  S2R R3, SR_TID.Y ;  /* 0x0000000000037919 */ /* 0x000e220000002200 */
[----:B------:R-:W1:Y:S06]  /*0020*/  LDCU UR5, c[0x0][0x360] ;  /* 0x00006c00ff0577ac */ /* 0x000e6c0008000800 */
[----:B------:R-:W0:Y:S01]  /*0030*/  S2UR UR4, SR_CTAID.X ;  /* 0x00000000000479c3 */ /* 0x000e220000002500 */
[----:B------:R-:W1:Y:S01]  /*0040*/  S2R R7, SR_TID.X ;  /* 0x0000000000077919 */ /* 0x000e620000002100 */
[----:B------:R-:W2:Y:S06]  /*0050*/  LDCU UR6, c[0x0][0x390] ;  /* 0x00007200ff0677ac */ /* 0x000eac0008000800 */
[----:B------:R-:W0:Y:S02]  /*0060*/  LDC R0, c[0x0][0x364] ;  /* 0x0000d900ff007b82 */ /* 0x000e240000000800 */
[----:B0-----:R-:W-:-:S04]  /*0070*/  IMAD R0, R0, UR4, R3 ;  /* 0x0000000400007c24 */ /* 0x001fc8000f8e0203 */
[----:B-1----:R-:W-:-:S05]  /*0080*/  IMAD R7, R0, UR5, R7 ;  /* 0x0000000500077c24 */ /* 0x002fca000f8e0207 */
[----:B--2---:R-:W-:-:S13]  /*0090*/  ISETP.GE.AND P0, PT, R7, UR6, PT ;  /* 0x0000000607007c0c */ /* 0x004fda000bf06270 */
[----:B------:R-:W-:Y:S05]  /*00a0*/  @P0 EXIT ;  /* 0x000000000000094d */ /* 0x000fea0003800000 */
[----:B------:R-:W0:Y:S01]  /*00b0*/  LDC.64 R2, c[0x0][0x380] ;  /* 0x0000e000ff027b82 */ /* 0x000e220000000a00 */
[----:B------:R-:W1:Y:S01]  /*00c0*/  LDCU.64 UR4, c[0x0][0x358] ;  /* 0x00006b00ff0477ac */ /* 0x000e620008000a00 */
[----:B------:R-:W-:-:S04]  /*00d0*/  IMAD R5, R7, UR6, RZ ;  /* 0x0000000607057c24 */ /* 0x000fc8000f8e02ff */
[----:B0-----:R-:W-:Y:S02]  /*00e0*/  IMAD.WIDE R2, R5, 0x4, R2 ;  /* 0x0000000405027825 */ /* 0x001fe400078e0202 */
[----:B------:R-:W0:Y:S03]  /*00f0*/  LDC.64 R4, c[0x0][0x388] ;  /* 0x0000e200ff047b82 */ /* 0x000e260000000a00 */
[----:B-1----:R-:W2:Y:S04]  /*0100*/  LDG.E R0, desc[UR4][R2.64] ;  /* 0x0000000402007981 */ /* 0x002ea8000c1e1900 */
[----:B------:R-:W2:Y:S04]  /*0110*/  LDG.E R9, desc[UR4][R2.64+0x4] ;  /* 0x0000040402097981 */ /* 0x000ea8000c1e1900 */
[----:B------:R-:W2:Y:S04]  /*0120*/  LDG.E R6, desc[UR4][R2.64+0x8] ;  /* 0x0000080402067981 */ /* 0x000ea8000c1e1900 */
[----:B------:R-:W3:Y:S04]  /*0130*/  LDG.E R11, desc[UR4][R2.64+0xc] ;  /* 0x00000c04020b7981 */ /* 0x000ee8000c1e1900 */
[----:B------:R-:W3:Y:S01]  /*0140*/  LDG.E R8, desc[UR4][R2.64+0x10] ;  /* 0x0000100402087981 */ /* 0x000ee2000c1e1900 */
[----:B0-----:R-:W-:-:S04]  /*0150*/  IMAD.WIDE R4, R7, 0x4, R4 ;  /* 0x0000000407047825 */ /* 0x001fc800078e0204 */
[----:B--2---:R-:W-:-:S04]  /*0160*/  FFMA R0, R9, R6, R0 ;  /* 0x0000000609007223 */ /* 0x004fc80000000000 */
[----:B---3--:R-:W-:-:S05]  /*0170*/  FFMA R11, R11, R8, R0 ;  /* 0x000000080b0b7223 */ /* 0x008fca0000000000 */
[----:B------:R-:W-:Y:S01]  /*0180*/  STG.E desc[UR4][R4.64], R11 ;  /* 0x0000000b04007986 */ /* 0x000fe2000c101904 */
[----:B------:R-:W-:Y:S05]  /*0190*/  EXIT ;  /* 0x000000000000794d */ /* 0x000fea0003800000 */
.L_x_0:
[----:B------:R-:W-:-:S00]  /*01a0*/  BRA `(.L_x_0) ;  /* 0xfffffffc00fc7947 */ /* 0x000fc0000383ffff */
[----:B------:R-:W-:-:S00]  /*01b0*/  NOP ;  /* 0x0000000000007918 */ /* 0x000fc00000000000 */
        /* <DEDUP_REMOVED lines=12> */
.L_x_1:


//--------------------- .nv.shared.reserved.0     --------------------------
	.section	.nv.shared.reserved.0,"aw",@nobits
	.weak		__nv_reservedSMEM_offset_0_alias
	.size		__nv_reservedSMEM_offset_0_alias, 0, 64
	.other		__nv_reservedSMEM_offset_0_alias,@"STO_CUDA_RESERVED_SHARED STV_DEFAULT"
__nv_reservedSMEM_offset_0_alias:
	.zero		0
	.zero		64


//--------------------- .nv.constant0._Z15codegraphKernelPfS_ii --------------------------
	.section	.nv.constant0._Z15codegraphKernelPfS_ii,"a",@progbits
	.sectionflags	@""
	.align	4
.nv.constant0._Z15codegraphKernelPfS_ii:
	.zero		920


//--------------------- SYMBOLS --------------------------

	.type		.nv.reservedSmem.offset0,@object
	.size		.nv.reservedSmem.offset0,0x4
